//
// Generated by NVIDIA NVVM Compiler
//
// Compiler Build ID: CL-36424714
// Cuda compilation tools, release 13.0, V13.0.88
// Based on NVVM 20.0.0
//

.version 9.0
.target sm_100
.address_size 64

	// .globl	_Z9matrixAddPfS_S_ii

.visible .entry _Z9matrixAddPfS_S_ii(
	.param .u64 .ptr .align 1 _Z9matrixAddPfS_S_ii_param_0,
	.param .u64 .ptr .align 1 _Z9matrixAddPfS_S_ii_param_1,
	.param .u64 .ptr .align 1 _Z9matrixAddPfS_S_ii_param_2,
	.param .u32 _Z9matrixAddPfS_S_ii_param_3,
	.param .u32 _Z9matrixAddPfS_S_ii_param_4
)
{
	.reg .pred 	%p<4>;
	.reg .b32 	%r<12>;
	.reg .b32 	%f<4>;
	.reg .b64 	%rd<11>;

	ld.param.u64 	%rd1, [_Z9matrixAddPfS_S_ii_param_0];
	ld.param.u64 	%rd2, [_Z9matrixAddPfS_S_ii_param_1];
	ld.param.u64 	%rd3, [_Z9matrixAddPfS_S_ii_param_2];
	ld.param.u32 	%r3, [_Z9matrixAddPfS_S_ii_param_3];
	ld.param.u32 	%r4, [_Z9matrixAddPfS_S_ii_param_4];
	mov.u32 	%r5, %ctaid.y;
	mov.u32 	%r6, %ntid.y;
	mov.u32 	%r7, %tid.y;
	mad.lo.s32 	%r1, %r5, %r6, %r7;
	mov.u32 	%r8, %ctaid.x;
	mov.u32 	%r9, %ntid.x;
	mov.u32 	%r10, %tid.x;
	mad.lo.s32 	%r2, %r8, %r9, %r10;
	setp.ge.u32 	%p1, %r1, %r4;
	setp.ge.u32 	%p2, %r2, %r3;
	or.pred  	%p3, %p2, %p1;
	@%p3 bra 	$L__BB0_2;
	cvta.to.global.u64 	%rd4, %rd1;
	cvta.to.global.u64 	%rd5, %rd2;
	cvta.to.global.u64 	%rd6, %rd3;
	mad.lo.s32 	%r11, %r3, %r1, %r2;
	mul.wide.u32 	%rd7, %r11, 4;
	add.s64 	%rd8, %rd4, %rd7;
	ld.global.f32 	%f1, [%rd8];
	add.s64 	%rd9, %rd5, %rd7;
	ld.global.f32 	%f2, [%rd9];
	add.f32 	%f3, %f1, %f2;
	add.s64 	%rd10, %rd6, %rd7;
	st.global.f32 	[%rd10], %f3;
$L__BB0_2:
	ret;

}


// ===== COMPILED SASS (sm_100) =====

	.target	sm_100

	.elftype	@"ET_EXEC"


//--------------------- .note.nv.tkinfo           --------------------------
	.section	.note.nv.tkinfo,"",@"SHT_NOTE"
	.sectionflags	@"SHF_NOTE_NV_TKINFO"
	.tkinfo
        /*0018*/ 	.word	0x00000002
        /*0030*/ 	.string	""
        /*0030*/ 	.string	"ptxas"
        /*0030*/ 	.string	"Cuda compilation tools, release 13.0, V13.0.88"
        /*0030*/ 	.string	"Build cuda_13.0.r13.0/compiler.36424714_0"
        /*0030*/ 	.string	"-arch sm_100 -m 64 "



//--------------------- .note.nv.cuinfo           --------------------------
	.section	.note.nv.cuinfo,"",@"SHT_NOTE"
	.sectionflags	@"SHF_NOTE_NV_CUINFO"
        /*0018*/ 	.short	0x0002
        /*001a*/ 	.short	0x0064
        /*001c*/ 	.short	0x0082
	.zero		2


//--------------------- .nv.info                  --------------------------
	.section	.nv.info,"",@"SHT_CUDA_INFO"
	.align	4


	//----- nvinfo : EIATTR_REGCOUNT
	.align		4
        /*0000*/ 	.byte	0x04, 0x2f
        /*0002*/ 	.short	(.L_1 - .L_0)
	.align		4
.L_0:
        /*0004*/ 	.word	index@(_Z9matrixAddPfS_S_ii)
        /*0008*/ 	.word	0x0000000c


	//----- nvinfo : EIATTR_FRAME_SIZE
	.align		4
.L_1:
        /*000c*/ 	.byte	0x04, 0x11
        /*000e*/ 	.short	(.L_3 - .L_2)
	.align		4
.L_2:
        /*0010*/ 	.word	index@(_Z9matrixAddPfS_S_ii)
        /*0014*/ 	.word	0x00000000


	//----- nvinfo : EIATTR_MIN_STACK_SIZE
	.align		4
.L_3:
        /*0018*/ 	.byte	0x04, 0x12
        /*001a*/ 	.short	(.L_5 - .L_4)
	.align		4
.L_4:
        /*001c*/ 	.word	index@(_Z9matrixAddPfS_S_ii)
        /*0020*/ 	.word	0x00000000
.L_5:


//--------------------- .nv.compat                --------------------------
	.section	.nv.compat,"",@"SHT_CUDA_COMPAT_INFO"
	.align	4
        /*0000*/ 	.byte	0x02, 0x09, 0x00, 0x00, 0x02, 0x02, 0x01, 0x00, 0x02, 0x05, 0x05, 0x00, 0x03, 0x07, 0x01, 0x01
        /*0010*/ 	.byte	0x02, 0x03, 0x00, 0x00, 0x02, 0x06, 0x01, 0x00, 0x04, 0x0b, 0x08, 0x00, 0x09, 0x00, 0x00, 0x00
        /*0020*/ 	.byte	0x00, 0x00, 0x00, 0x00


//--------------------- .nv.info._Z9matrixAddPfS_S_ii --------------------------
	.section	.nv.info._Z9matrixAddPfS_S_ii,"",@"SHT_CUDA_INFO"
	.sectionflags	@""
	.align	4


	//----- nvinfo : EIATTR_CUDA_API_VERSION
	.align		4
        /*0000*/ 	.byte	0x04, 0x37
        /*0002*/ 	.short	(.L_7 - .L_6)
.L_6:
        /*0004*/ 	.word	0x00000082


	//----- nvinfo : EIATTR_KPARAM_INFO
	.align		4
.L_7:
        /*0008*/ 	.byte	0x04, 0x17
        /*000a*/ 	.short	(.L_9 - .L_8)
.L_8:
        /*000c*/ 	.word	0x00000000
        /*0010*/ 	.short	0x0004
        /*0012*/ 	.short	0x001c
        /*0014*/ 	.byte	0x00, 0xf0, 0x11, 0x00


	//----- nvinfo : EIATTR_KPARAM_INFO
	.align		4
.L_9:
        /*0018*/ 	.byte	0x04, 0x17
        /*001a*/ 	.short	(.L_11 - .L_10)
.L_10:
        /*001c*/ 	.word	0x00000000
        /*0020*/ 	.short	0x0003
        /*0022*/ 	.short	0x0018
        /*0024*/ 	.byte	0x00, 0xf0, 0x11, 0x00


	//----- nvinfo : EIATTR_KPARAM_INFO
	.align		4
.L_11:
        /*0028*/ 	.byte	0x04, 0x17
        /*002a*/ 	.short	(.L_13 - .L_12)
.L_12:
        /*002c*/ 	.word	0x00000000
        /*0030*/ 	.short	0x0002
        /*0032*/ 	.short	0x0010
        /*0034*/ 	.byte	0x00, 0xf5, 0x21, 0x00


	//----- nvinfo : EIATTR_KPARAM_INFO
	.align		4
.L_13:
        /*0038*/ 	.byte	0x04, 0x17
        /*003a*/ 	.short	(.L_15 - .L_14)
.L_14:
        /*003c*/ 	.word	0x00000000
        /*0040*/ 	.short	0x0001
        /*0042*/ 	.short	0x0008
        /*0044*/ 	.byte	0x00, 0xf5, 0x21, 0x00


	//----- nvinfo : EIATTR_KPARAM_INFO
	.align		4
.L_15:
        /*0048*/ 	.byte	0x04, 0x17
        /*004a*/ 	.short	(.L_17 - .L_16)
.L_16:
        /*004c*/ 	.word	0x00000000
        /*0050*/ 	.short	0x0000
        /*0052*/ 	.short	0x0000
        /*0054*/ 	.byte	0x00, 0xf5, 0x21, 0x00


	//----- nvinfo : EIATTR_SPARSE_MMA_MASK
	.align		4
.L_17:
        /*0058*/ 	.byte	0x03, 0x50
        /*005a*/ 	.short	0x0000


	//----- nvinfo : EIATTR_MAXREG_COUNT
	.align		4
        /*005c*/ 	.byte	0x03, 0x1b
        /*005e*/ 	.short	0x00ff


	//----- nvinfo : EIATTR_MERCURY_ISA_VERSION
	.align		4
        /*0060*/ 	.byte	0x03, 0x5f
        /*0062*/ 	.short	0x0101


	//----- nvinfo : EIATTR_VRC_CTA_INIT_COUNT
	.align		4
        /*0064*/ 	.byte	0x02, 0x4a
	.zero		1
	.zero		1


	//----- nvinfo : EIATTR_EXIT_INSTR_OFFSETS
	.align		4
        /*0068*/ 	.byte	0x04, 0x1c
        /*006a*/ 	.short	(.L_19 - .L_18)


	//   ....[0]....
.L_18:
        /*006c*/ 	.word	0x000000c0


	//   ....[1]....
        /*0070*/ 	.word	0x00000190


	//----- nvinfo : EIATTR_CBANK_PARAM_SIZE
	.align		4
.L_19:
        /*0074*/ 	.byte	0x03, 0x19
        /*0076*/ 	.short	0x0020


	//----- nvinfo : EIATTR_PARAM_CBANK
	.align		4
        /*0078*/ 	.byte	0x04, 0x0a
        /*007a*/ 	.short	(.L_21 - .L_20)
	.align		4
.L_20:
        /*007c*/ 	.word	index@(.nv.constant0._Z9matrixAddPfS_S_ii)
        /*0080*/ 	.short	0x0380
        /*0082*/ 	.short	0x0020


	//----- nvinfo : EIATTR_SW_WAR
	.align		4
.L_21:
        /*0084*/ 	.byte	0x04, 0x36
        /*0086*/ 	.short	(.L_23 - .L_22)
.L_22:
        /*0088*/ 	.word	0x00000008
.L_23:


//--------------------- .nv.callgraph             --------------------------
	.section	.nv.callgraph,"",@"SHT_CUDA_CALLGRAPH"
	.align	4
	.sectionentsize	8
	.align		4
        /*0000*/ 	.word	0x00000000
	.align		4
        /*0004*/ 	.word	0xffffffff
	.align		4
        /*0008*/ 	.word	0x00000000
	.align		4
        /*000c*/ 	.word	0xfffffffe
	.align		4
        /*0010*/ 	.word	0x00000000
	.align		4
        /*0014*/ 	.word	0xfffffffd
	.align		4
        /*0018*/ 	.word	0x00000000
	.align		4
        /*001c*/ 	.word	0xfffffffc


//--------------------- .text._Z9matrixAddPfS_S_ii --------------------------
	.section	.text._Z9matrixAddPfS_S_ii,"ax",@progbits
	.align	128
        .global         _Z9matrixAddPfS_S_ii
        .type           _Z9matrixAddPfS_S_ii,@function
        .size           _Z9matrixAddPfS_S_ii,(.L_x_1 - _Z9matrixAddPfS_S_ii)
        .other          _Z9matrixAddPfS_S_ii,@"STO_CUDA_ENTRY STV_DEFAULT"
_Z9matrixAddPfS_S_ii:
.text._Z9matrixAddPfS_S_ii:
[----:B------:R-:W-:Y:S01]  /*0000*/  LDC R1, c[0x0][0x37c] ;  /* 0x0000df00ff017b82 */ /* 0x000fe20000000800 */
[----:B------:R-:W0:Y:S07]  /*0010*/  S2R R3, SR_TID.Y ;  /* 0x0000000000037919 */ /* 0x000e2e0000002200 */
[----:B------:R-:W0:Y:S01]  /*0020*/  S2UR UR4, SR_CTAID.Y ;  /* 0x00000000000479c3 */ /* 0x000e220000002600 */
[----:B------:R-:W1:Y:S01]  /*0030*/  LDCU.64 UR6, c[0x0][0x398] ;  /* 0x00007300ff0677ac */ /* 0x000e620008000a00 */
[----:B------:R-:W2:Y:S06]  /*0040*/  S2R R2, SR_TID.X ;  /* 0x0000000000027919 */ /* 0x000eac0000002100 */
[----:B------:R-:W0:Y:S08]  /*0050*/  LDC R0, c[0x0][0x364] ;  /* 0x0000d900ff007b82 */ /* 0x000e300000000800 */
[----:B------:R-:W2:Y:S08]  /*0060*/  S2UR UR5, SR_CTAID.X ;  /* 0x00000000000579c3 */ /* 0x000eb00000002500 */
[----:B------:R-:W2:Y:S01]  /*0070*/  LDC R7, c[0x0][0x360] ;  /* 0x0000d800ff077b82 */ /* 0x000ea20000000800 */
[----:B0-----:R-:W-:-:S05]  /*0080*/  IMAD R0, R0, UR4, R3 ;  /* 0x0000000400007c24 */ /* 0x001fca000f8e0203 */
[----:B-1----:R-:W-:Y:S01]  /*0090*/  ISETP.GE.U32.AND P0, PT, R0, UR7, PT ;  /* 0x0000000700007c0c */ /* 0x002fe2000bf06070 */
[----:B--2---:R-:W-:-:S05]  /*00a0*/  IMAD R7, R7, UR5, R2 ;  /* 0x0000000507077c24 */ /* 0x004fca000f8e0202 */
[----:B------:R-:W-:-:S13]  /*00b0*/  ISETP.GE.U32.OR P0, PT, R7, UR6, P0 ;  /* 0x0000000607007c0c */ /* 0x000fda0008706470 */
[----:B------:R-:W-:Y:S05]  /*00c0*/  @P0 EXIT ;  /* 0x000000000000094d */ /* 0x000fea0003800000 */
[----:B------:R-:W0:Y:S01]  /*00d0*/  LDC.64 R2, c[0x0][0x380] ;  /* 0x0000e000ff027b82 */ /* 0x000e220000000a00 */
[----:B------:R-:W1:Y:S01]  /*00e0*/  LDCU.64 UR4, c[0x0][0x358] ;  /* 0x00006b00ff0477ac */ /* 0x000e620008000a00 */
[----:B------:R-:W-:-:S06]  /*00f0*/  IMAD R9, R0, UR6, R7 ;  /* 0x0000000600097c24 */ /* 0x000fcc000f8e0207 */
[----:B------:R-:W2:Y:S08]  /*0100*/  LDC.64 R4, c[0x0][0x388] ;  /* 0x0000e200ff047b82 */ /* 0x000eb00000000a00 */
[----:B------:R-:W3:Y:S01]  /*0110*/  LDC.64 R6, c[0x0][0x390] ;  /* 0x0000e400ff067b82 */ /* 0x000ee20000000a00 */
[----:B0-----:R-:W-:-:S06]  /*0120*/  IMAD.WIDE.U32 R2, R9, 0x4, R2 ;  /* 0x0000000409027825 */ /* 0x001fcc00078e0002 */
[----:B-1----:R-:W4:Y:S01]  /*0130*/  LDG.E R2, desc[UR4][R2.64] ;  /* 0x0000000402027981 */ /* 0x002f22000c1e1900 */
[----:B--2---:R-:W-:-:S06]  /*0140*/  IMAD.WIDE.U32 R4, R9, 0x4, R4 ;  /* 0x0000000409047825 */ /* 0x004fcc00078e0004 */
[----:B------:R-:W4:Y:S01]  /*0150*/  LDG.E R5, desc[UR4][R4.64] ;  /* 0x0000000404057981 */ /* 0x000f22000c1e1900 */
[----:B---3--:R-:W-:-:S04]  /*0160*/  IMAD.WIDE.U32 R6, R9, 0x4, R6 ;  /* 0x0000000409067825 */ /* 0x008fc800078e0006 */
[----:B----4-:R-:W-:-:S05]  /*0170*/  FADD R9, R2, R5 ;  /* 0x0000000502097221 */ /* 0x010fca0000000000 */
[----:B------:R-:W-:Y:S01]  /*0180*/  STG.E desc[UR4][R6.64], R9 ;  /* 0x0000000906007986 */ /* 0x000fe2000c101904 */
[----:B------:R-:W-:Y:S05]  /*0190*/  EXIT ;  /* 0x000000000000794d */ /* 0x000fea0003800000 */
.L_x_0:
[----:B------:R-:W-:-:S00]  /*01a0*/  BRA `(.L_x_0) ;  /* 0xfffffffc00fc7947 */ /* 0x000fc0000383ffff */
[----:B------:R-:W-:-:S00]  /*01b0*/  NOP ;  /* 0x0000000000007918 */ /* 0x000fc00000000000 */
        /* <DEDUP_REMOVED lines=12> */
.L_x_1:


//--------------------- .nv.shared.reserved.0     --------------------------
	.section	.nv.shared.reserved.0,"aw",@nobits
	.weak		__nv_reservedSMEM_offset_0_alias
	.size		__nv_reservedSMEM_offset_0_alias, 0, 64
	.other		__nv_reservedSMEM_offset_0_alias,@"STO_CUDA_RESERVED_SHARED STV_DEFAULT"
__nv_reservedSMEM_offset_0_alias:
	.zero		0
	.zero		64


//--------------------- .nv.constant0._Z9matrixAddPfS_S_ii --------------------------
	.section	.nv.constant0._Z9matrixAddPfS_S_ii,"a",@progbits
	.sectionflags	@""
	.align	4
.nv.constant0._Z9matrixAddPfS_S_ii:
	.zero		928


//--------------------- SYMBOLS --------------------------

	.type		.nv.reservedSmem.offset0,@object
	.size		.nv.reservedSmem.offset0,0x4
